	.headerflags	@"EF_CUDA_TEXMODE_UNIFIED EF_CUDA_64BIT_ADDRESS EF_CUDA_ACCELERATORS EF_CUDA_SM90 EF_CUDA_VIRTUAL_SM(EF_CUDA_SM90)"
	.elftype	@"ET_EXEC"


//--------------------- .nv.info                  --------------------------
	.section	.nv.info,"",@"SHT_CUDA_INFO"
	.align	4


	//----- nvinfo : EIATTR_REGCOUNT
	.align		4
        /*0000*/ 	.byte	0x04, 0x2f
        /*0002*/ 	.short	(.L_1 - .L_0)
	.align		4
.L_0:
        /*0004*/ 	.word	index@(triton_poi_fused_bmm_transpose_1)
        /*0008*/ 	.word	0x00000012


	//----- nvinfo : EIATTR_MIN_STACK_SIZE
	.align		4
.L_1:
        /*000c*/ 	.byte	0x04, 0x12
        /*000e*/ 	.short	(.L_3 - .L_2)
	.align		4
.L_2:
        /*0010*/ 	.word	index@(triton_poi_fused_bmm_transpose_1)
        /*0014*/ 	.word	0x00000000


	//----- nvinfo : EIATTR_FRAME_SIZE
	.align		4
.L_3:
        /*0018*/ 	.byte	0x04, 0x11
        /*001a*/ 	.short	(.L_5 - .L_4)
	.align		4
.L_4:
        /*001c*/ 	.word	index@(triton_poi_fused_bmm_transpose_1)
        /*0020*/ 	.word	0x00000000


	//----- nvinfo : EIATTR_MIN_STACK_SIZE
	.align		4
.L_5:
        /*0024*/ 	.byte	0x04, 0x12
        /*0026*/ 	.short	(.L_7 - .L_6)
	.align		4
.L_6:
        /*0028*/ 	.word	index@(triton_poi_fused_bmm_transpose_1)
        /*002c*/ 	.word	0x00000000
.L_7:


//--------------------- .nv.info.triton_poi_fused_bmm_transpose_1 --------------------------
	.section	.nv.info.triton_poi_fused_bmm_transpose_1,"",@"SHT_CUDA_INFO"
	.sectionflags	@""
	.align	4


	//----- nvinfo : EIATTR_CUDA_API_VERSION
	.align		4
        /*0000*/ 	.byte	0x04, 0x37
        /*0002*/ 	.short	(.L_9 - .L_8)
.L_8:
        /*0004*/ 	.word	0x0000007c


	//----- nvinfo : EIATTR_KPARAM_INFO
	.align		4
.L_9:
        /*0008*/ 	.byte	0x04, 0x17
        /*000a*/ 	.short	(.L_11 - .L_10)
.L_10:
        /*000c*/ 	.word	0x00000000
        /*0010*/ 	.short	0x0005
        /*0012*/ 	.short	0x0028
        /*0014*/ 	.byte	0x00, 0xf0, 0x11, 0x00


	//----- nvinfo : EIATTR_KPARAM_INFO
	.align		4
.L_11:
        /*0018*/ 	.byte	0x04, 0x17
        /*001a*/ 	.short	(.L_13 - .L_12)
.L_12:
        /*001c*/ 	.word	0x00000000
        /*0020*/ 	.short	0x0004
        /*0022*/ 	.short	0x0020
        /*0024*/ 	.byte	0x00, 0xf4, 0x21, 0x00


	//----- nvinfo : EIATTR_KPARAM_INFO
	.align		4
.L_13:
        /*0028*/ 	.byte	0x04, 0x17
        /*002a*/ 	.short	(.L_15 - .L_14)
.L_14:
        /*002c*/ 	.word	0x00000000
        /*0030*/ 	.short	0x0003
        /*0032*/ 	.short	0x0018
        /*0034*/ 	.byte	0x00, 0xf4, 0x21, 0x00


	//----- nvinfo : EIATTR_KPARAM_INFO
	.align		4
.L_15:
        /*0038*/ 	.byte	0x04, 0x17
        /*003a*/ 	.short	(.L_17 - .L_16)
.L_16:
        /*003c*/ 	.word	0x00000000
        /*0040*/ 	.short	0x0002
        /*0042*/ 	.short	0x0010
        /*0044*/ 	.byte	0x00, 0xf4, 0x21, 0x00


	//----- nvinfo : EIATTR_KPARAM_INFO
	.align		4
.L_17:
        /*0048*/ 	.byte	0x04, 0x17
        /*004a*/ 	.short	(.L_19 - .L_18)
.L_18:
        /*004c*/ 	.word	0x00000000
        /*0050*/ 	.short	0x0001
        /*0052*/ 	.short	0x0008
        /*0054*/ 	.byte	0x00, 0xf4, 0x21, 0x00


	//----- nvinfo : EIATTR_KPARAM_INFO
	.align		4
.L_19:
        /*0058*/ 	.byte	0x04, 0x17
        /*005a*/ 	.short	(.L_21 - .L_20)
.L_20:
        /*005c*/ 	.word	0x00000000
        /*0060*/ 	.short	0x0000
        /*0062*/ 	.short	0x0000
        /*0064*/ 	.byte	0x00, 0xf4, 0x21, 0x00


	//----- nvinfo : EIATTR_SPARSE_MMA_MASK
	.align		4
.L_21:
        /*0068*/ 	.byte	0x03, 0x50
        /*006a*/ 	.short	0x0000


	//----- nvinfo : EIATTR_MAXREG_COUNT
	.align		4
        /*006c*/ 	.byte	0x03, 0x1b
        /*006e*/ 	.short	0x00ff


	//----- nvinfo : EIATTR_EXIT_INSTR_OFFSETS
	.align		4
        /*0070*/ 	.byte	0x04, 0x1c
        /*0072*/ 	.short	(.L_23 - .L_22)


	//   ....[0]....
.L_22:
        /*0074*/ 	.word	0x000003d0


	//   ....[1]....
        /*0078*/ 	.word	0x000003f0


	//----- nvinfo : EIATTR_REQNTID
	.align		4
.L_23:
        /*007c*/ 	.byte	0x04, 0x10
        /*007e*/ 	.short	(.L_25 - .L_24)
.L_24:
        /*0080*/ 	.word	0x00000080
        /*0084*/ 	.word	0x00000001
        /*0088*/ 	.word	0x00000001


	//----- nvinfo : EIATTR_CRS_STACK_SIZE
	.align		4
.L_25:
        /*008c*/ 	.byte	0x04, 0x1e
        /*008e*/ 	.short	(.L_27 - .L_26)
.L_26:
        /*0090*/ 	.word	0x00000000


	//----- nvinfo : EIATTR_CBANK_PARAM_SIZE
	.align		4
.L_27:
        /*0094*/ 	.byte	0x03, 0x19
        /*0096*/ 	.short	0x002c


	//----- nvinfo : EIATTR_PARAM_CBANK
	.align		4
        /*0098*/ 	.byte	0x04, 0x0a
        /*009a*/ 	.short	(.L_29 - .L_28)
	.align		4
.L_28:
        /*009c*/ 	.word	index@(.nv.constant0.triton_poi_fused_bmm_transpose_1)
        /*00a0*/ 	.short	0x0210
        /*00a2*/ 	.short	0x002c


	//----- nvinfo : EIATTR_SW_WAR
	.align		4
.L_29:
        /*00a4*/ 	.byte	0x04, 0x36
        /*00a6*/ 	.short	(.L_31 - .L_30)
.L_30:
        /*00a8*/ 	.word	0x00000008
.L_31:


//--------------------- .nv.callgraph             --------------------------
	.section	.nv.callgraph,"",@"SHT_CUDA_CALLGRAPH"
	.align	4
	.sectionentsize	8
	.align		4
        /*0000*/ 	.word	0x00000000
	.align		4
        /*0004*/ 	.word	0xffffffff
	.align		4
        /*0008*/ 	.word	0x00000000
	.align		4
        /*000c*/ 	.word	0xfffffffe
	.align		4
        /*0010*/ 	.word	0x00000000
	.align		4
        /*0014*/ 	.word	0xfffffffd
	.align		4
        /*0018*/ 	.word	0x00000000
	.align		4
        /*001c*/ 	.word	0xfffffffc


//--------------------- .text.triton_poi_fused_bmm_transpose_1 --------------------------
	.section	.text.triton_poi_fused_bmm_transpose_1,"ax",@progbits
	.align	128
        .global         triton_poi_fused_bmm_transpose_1
        .type           triton_poi_fused_bmm_transpose_1,@function
        .size           triton_poi_fused_bmm_transpose_1,(.L_x_3 - triton_poi_fused_bmm_transpose_1)
        .other          triton_poi_fused_bmm_transpose_1,@"STO_CUDA_ENTRY STV_DEFAULT"
triton_poi_fused_bmm_transpose_1:
.text.triton_poi_fused_bmm_transpose_1:
[----:B------:R-:W0:Y:S02]  /*0000*/  LDC R1, c[0x0][0x28] ;  /* 0x00000a00ff017b82 */ /* 0x000e240000000800 */
[----:B------:R-:W1:Y:S01]  /*0010*/  S2R R0, SR_TID.X ;  /* 0x0000000000007919 */ /* 0x000e620000002100 */
[----:B------:R-:W2:Y:S01]  /*0020*/  LDC.64 R8, c[0x0][0x210] ;  /* 0x00008400ff087b82 */ /* 0x000ea20000000a00 */
[----:B------:R-:W-:Y:S01]  /*0030*/  ULDC.64 UR4, c[0x0][0x208] ;  /* 0x0000820000047ab9 */ /* 0x000fe20000000a00 */
[----:B------:R-:W-:Y:S01]  /*0040*/  BSSY B0, `(.L_x_0) ;  /* 0x0000034000007945 */ /* 0x000fe20003800000 */
[----:B------:R-:W3:Y:S05]  /*0050*/  S2R R3, SR_CTAID.X ;  /* 0x0000000000037919 */ /* 0x000eea0000002500 */
[----:B------:R-:W4:Y:S01]  /*0060*/  LDC.64 R12, c[0x0][0x218] ;  /* 0x00008600ff0c7b82 */ /* 0x000f220000000a00 */
[----:B-1----:R-:W-:-:S05]  /*0070*/  LOP3.LUT R0, R0, 0x7f, RZ, 0xc0, !PT ;  /* 0x0000007f00007812 */ /* 0x002fca00078ec0ff */
[----:B---3--:R-:W-:-:S04]  /*0080*/  IMAD R0, R3, 0x80, R0 ;  /* 0x0000008003007824 */ /* 0x008fc800078e0200 */
[C---:B----4-:R-:W-:Y:S01]  /*0090*/  IMAD.WIDE R12, R0.reuse, 0x4, R12 ;  /* 0x00000004000c7825 */ /* 0x050fe200078e020c */
[----:B------:R-:W-:Y:S02]  /*00a0*/  SHF.R.S32.HI R3, RZ, 0x1f, R0 ;  /* 0x0000001fff037819 */ /* 0x000fe40000011400 */
[----:B------:R-:W-:Y:S02]  /*00b0*/  ISETP.GE.AND P0, PT, R0, 0x100, PT ;  /* 0x000001000000780c */ /* 0x000fe40003f06270 */
[CC--:B------:R-:W-:Y:S02]  /*00c0*/  LEA.HI R2, R3.reuse, R0.reuse, RZ, 0x2 ;  /* 0x0000000003027211 */ /* 0x0c0fe400078f10ff */
[----:B------:R-:W-:Y:S02]  /*00d0*/  LEA.HI R3, R3, R0, RZ, 0x6 ;  /* 0x0000000003037211 */ /* 0x000fe400078f30ff */
[--C-:B------:R-:W-:Y:S02]  /*00e0*/  SHF.R.S32.HI R4, RZ, 0x2, R2.reuse ;  /* 0x00000002ff047819 */ /* 0x100fe40000011402 */
[----:B------:R-:W-:-:S02]  /*00f0*/  SHF.R.S32.HI R5, RZ, 0x1f, R2 ;  /* 0x0000001fff057819 */ /* 0x000fc40000011402 */
[----:B------:R-:W-:Y:S02]  /*0100*/  LOP3.LUT R3, R3, 0xffffffc0, RZ, 0xc0, !PT ;  /* 0xffffffc003037812 */ /* 0x000fe400078ec0ff */
[----:B------:R-:W-:Y:S02]  /*0110*/  LEA.HI R5, R5, R4, RZ, 0x4 ;  /* 0x0000000405057211 */ /* 0x000fe400078f20ff */
[----:B------:R-:W-:Y:S01]  /*0120*/  LOP3.LUT R2, R2, 0xfffffffc, RZ, 0xc0, !PT ;  /* 0xfffffffc02027812 */ /* 0x000fe200078ec0ff */
[----:B------:R-:W-:Y:S01]  /*0130*/  IMAD.IADD R6, R0, 0x1, -R3 ;  /* 0x0000000100067824 */ /* 0x000fe200078e0a03 */
[----:B------:R-:W-:Y:S02]  /*0140*/  LOP3.LUT R5, R5, 0xfff0, RZ, 0xc0, !PT ;  /* 0x0000fff005057812 */ /* 0x000fe400078ec0ff */
[----:B------:R-:W-:Y:S02]  /*0150*/  IADD3 R2, R3, R0, -R2 ;  /* 0x0000000003027210 */ /* 0x000fe40007ffe802 */
[----:B------:R-:W-:Y:S01]  /*0160*/  PRMT R7, R6, 0x8880, RZ ;  /* 0x0000888006077816 */ /* 0x000fe200000000ff */
[----:B------:R-:W-:-:S03]  /*0170*/  IMAD.IADD R5, R4, 0x1, -R5 ;  /* 0x0000000104057824 */ /* 0x000fc600078e0a05 */
[----:B------:R-:W-:Y:S02]  /*0180*/  PRMT R7, R7, 0x7710, RZ ;  /* 0x0000771007077816 */ /* 0x000fe400000000ff */
[----:B------:R-:W-:Y:S02]  /*0190*/  PRMT R4, R5, 0x8880, RZ ;  /* 0x0000888005047816 */ /* 0x000fe400000000ff */
[----:B------:R-:W-:Y:S02]  /*01a0*/  SHF.R.U32.HI R7, RZ, 0xb, R7 ;  /* 0x0000000bff077819 */ /* 0x000fe40000011607 */
[----:B------:R-:W-:Y:S02]  /*01b0*/  PRMT R4, R4, 0x7710, RZ ;  /* 0x0000771004047816 */ /* 0x000fe400000000ff */
[----:B------:R-:W-:Y:S02]  /*01c0*/  LOP3.LUT R7, R7, 0xf, RZ, 0xc0, !PT ;  /* 0x0000000f07077812 */ /* 0x000fe400078ec0ff */
[----:B------:R-:W-:-:S03]  /*01d0*/  SHF.R.U32.HI R4, RZ, 0xd, R4 ;  /* 0x0000000dff047819 */ /* 0x000fc60000011604 */
[----:B------:R-:W-:Y:S01]  /*01e0*/  IMAD.IADD R7, R6, 0x1, R7 ;  /* 0x0000000106077824 */ /* 0x000fe200078e0207 */
[----:B------:R-:W-:-:S04]  /*01f0*/  LOP3.LUT R4, R4, 0x3, RZ, 0xc0, !PT ;  /* 0x0000000304047812 */ /* 0x000fc800078ec0ff */
[----:B------:R-:W-:Y:S01]  /*0200*/  PRMT R7, R7, 0x8880, RZ ;  /* 0x0000888007077816 */ /* 0x000fe200000000ff */
[----:B------:R-:W-:-:S03]  /*0210*/  IMAD.IADD R4, R5, 0x1, R4 ;  /* 0x0000000105047824 */ /* 0x000fc600078e0204 */
[----:B------:R-:W-:Y:S02]  /*0220*/  PRMT R10, R7, 0x7710, RZ ;  /* 0x00007710070a7816 */ /* 0x000fe400000000ff */
[----:B------:R-:W-:Y:S02]  /*0230*/  LOP3.LUT R4, R4, 0x3c, RZ, 0xc0, !PT ;  /* 0x0000003c04047812 */ /* 0x000fe400078ec0ff */
[----:B------:R-:W-:-:S03]  /*0240*/  LOP3.LUT R14, R10, 0xfff0, RZ, 0xc0, !PT ;  /* 0x0000fff00a0e7812 */ /* 0x000fc600078ec0ff */
[----:B------:R-:W-:Y:S01]  /*0250*/  IMAD.MOV R4, RZ, RZ, -R4 ;  /* 0x000000ffff047224 */ /* 0x000fe200078e0a04 */
[----:B------:R-:W-:-:S04]  /*0260*/  PRMT R14, R14, 0x9910, RZ ;  /* 0x000099100e0e7816 */ /* 0x000fc800000000ff */
[----:B------:R-:W-:Y:S01]  /*0270*/  PRMT R6, R4, 0x7710, RZ ;  /* 0x0000771004067816 */ /* 0x000fe200000000ff */
[----:B------:R-:W-:-:S04]  /*0280*/  IMAD.MOV.U32 R3, RZ, RZ, R14 ;  /* 0x000000ffff037224 */ /* 0x000fc800078e000e */
[----:B------:R-:W-:Y:S02]  /*0290*/  IMAD.IADD R6, R5, 0x1, R6 ;  /* 0x0000000105067824 */ /* 0x000fe400078e0206 */
[----:B------:R-:W1:Y:S02]  /*02a0*/  LDC.64 R4, c[0x0][0x220] ;  /* 0x00008800ff047b82 */ /* 0x000e640000000a00 */
[----:B------:R-:W-:-:S05]  /*02b0*/  IMAD.SHL.U32 R11, R6, 0x4, RZ ;  /* 0x00000004060b7824 */ /* 0x000fca00078e00ff */
[----:B------:R-:W-:Y:S01]  /*02c0*/  LOP3.LUT R15, R11, 0xffff, RZ, 0xc0, !PT ;  /* 0x0000ffff0b0f7812 */ /* 0x000fe200078ec0ff */
[----:B------:R-:W3:Y:S03]  /*02d0*/  LDC.64 R6, c[0x0][0x228] ;  /* 0x00008a00ff067b82 */ /* 0x000ee60000000a00 */
[----:B------:R-:W-:-:S05]  /*02e0*/  PRMT R15, R15, 0x8880, RZ ;  /* 0x000088800f0f7816 */ /* 0x000fca00000000ff */
[----:B------:R-:W4:Y:S01]  /*02f0*/  LDC.64 R10, c[0x0][0x230] ;  /* 0x00008c00ff0a7b82 */ /* 0x000f220000000a00 */
[----:B------:R-:W-:-:S05]  /*0300*/  IMAD.MOV.U32 R14, RZ, RZ, R15 ;  /* 0x000000ffff0e7224 */ /* 0x000fca00078e000f */
[----:B------:R-:W-:Y:S01]  /*0310*/  IADD3 R3, R14, R2, R3 ;  /* 0x000000020e037210 */ /* 0x000fe20007ffe003 */
[----:B-1----:R-:W-:-:S04]  /*0320*/  IMAD.WIDE R4, R0, 0x4, R4 ;  /* 0x0000000400047825 */ /* 0x002fc800078e0204 */
[----:B--2---:R-:W-:-:S04]  /*0330*/  IMAD.WIDE R8, R3, 0x4, R8 ;  /* 0x0000000403087825 */ /* 0x004fc800078e0208 */
[----:B---3--:R-:W-:-:S04]  /*0340*/  IMAD.WIDE R6, R0, 0x4, R6 ;  /* 0x0000000400067825 */ /* 0x008fc800078e0206 */
[----:B------:R-:W-:Y:S01]  /*0350*/  IMAD.MOV.U32 R3, RZ, RZ, RZ ;  /* 0x000000ffff037224 */ /* 0x000fe200078e00ff */
[----:B------:R-:W-:Y:S06]  /*0360*/  @P0 BRA `(.L_x_1) ;  /* 0x0000000000040947 */ /* 0x000fec0003800000 */
[----:B------:R1:W5:Y:S02]  /*0370*/  LDG.E R3, desc[UR4][R8.64] ;  /* 0x0000000408037981 */ /* 0x000364000c1e1900 */
.L_x_1:
[----:B------:R-:W-:Y:S05]  /*0380*/  BSYNC B0 ;  /* 0x0000000000007941 */ /* 0x000fea0003800000 */
.L_x_0:
[----:B-----5:R2:W-:Y:S01]  /*0390*/  @!P0 STG.E desc[UR4][R12.64], R3 ;  /* 0x000000030c008986 */ /* 0x0205e2000c101904 */
[----:B----4-:R-:W-:-:S03]  /*03a0*/  IMAD.WIDE R10, R0, 0x4, R10 ;  /* 0x00000004000a7825 */ /* 0x010fc600078e020a */
[----:B------:R2:W-:Y:S04]  /*03b0*/  @!P0 STG.E desc[UR4][R4.64], R3 ;  /* 0x0000000304008986 */ /* 0x0005e8000c101904 */
[----:B------:R2:W-:Y:S01]  /*03c0*/  @!P0 STG.E desc[UR4][R6.64], R3 ;  /* 0x0000000306008986 */ /* 0x0005e2000c101904 */
[----:B------:R-:W-:Y:S05]  /*03d0*/  @P0 EXIT ;  /* 0x000000000000094d */ /* 0x000fea0003800000 */
[----:B------:R-:W-:Y:S01]  /*03e0*/  STG.E desc[UR4][R10.64], R3 ;  /* 0x000000030a007986 */ /* 0x000fe2000c101904 */
[----:B------:R-:W-:Y:S05]  /*03f0*/  EXIT ;  /* 0x000000000000794d */ /* 0x000fea0003800000 */
.L_x_2:
[----:B------:R-:W-:-:S00]  /*0400*/  BRA `(.L_x_2) ;  /* 0xfffffffc00fc7947 */ /* 0x000fc0000383ffff */
[----:B------:R-:W-:-:S00]  /*0410*/  NOP ;  /* 0x0000000000007918 */ /* 0x000fc00000000000 */
        /* <DEDUP_REMOVED lines=14> */
.L_x_3:


//--------------------- .nv.constant0.triton_poi_fused_bmm_transpose_1 --------------------------
	.section	.nv.constant0.triton_poi_fused_bmm_transpose_1,"a",@progbits
	.sectionflags	@""
	.align	4
.nv.constant0.triton_poi_fused_bmm_transpose_1:
	.zero		572
